//
// Generated by NVIDIA NVVM Compiler
//
// Compiler Build ID: CL-36424714
// Cuda compilation tools, release 13.0, V13.0.88
// Based on NVVM 20.0.0
//

.version 9.0
.target sm_100
.address_size 64

	// .globl	pbtCalcMeanCUDA

.visible .entry pbtCalcMeanCUDA(
	.param .u64 .ptr .align 1 pbtCalcMeanCUDA_param_0,
	.param .u64 .ptr .align 1 pbtCalcMeanCUDA_param_1,
	.param .u32 pbtCalcMeanCUDA_param_2,
	.param .u32 pbtCalcMeanCUDA_param_3,
	.param .u64 .ptr .align 1 pbtCalcMeanCUDA_param_4
)
{
	.reg .pred 	%p<11>;
	.reg .b32 	%r<110>;
	.reg .b32 	%f<100>;
	.reg .b64 	%rd<69>;

	ld.param.u64 	%rd6, [pbtCalcMeanCUDA_param_0];
	ld.param.u64 	%rd4, [pbtCalcMeanCUDA_param_1];
	ld.param.u32 	%r67, [pbtCalcMeanCUDA_param_2];
	ld.param.u32 	%r68, [pbtCalcMeanCUDA_param_3];
	ld.param.u64 	%rd5, [pbtCalcMeanCUDA_param_4];
	cvta.to.global.u64 	%rd1, %rd6;
	mov.u32 	%r1, %ctaid.x;
	setp.ge.s32 	%p1, %r1, %r67;
	@%p1 bra 	$L__BB0_14;
	cvta.to.global.u64 	%rd7, %rd5;
	mul.wide.u32 	%rd8, %r1, 4;
	add.s64 	%rd2, %rd7, %rd8;
	mov.b32 	%r69, 0;
	st.global.u32 	[%rd2], %r69;
	setp.eq.s32 	%p2, %r68, 0;
	@%p2 bra 	$L__BB0_14;
	cvta.to.global.u64 	%rd9, %rd4;
	add.s64 	%rd3, %rd9, %rd8;
	and.b32  	%r2, %r68, 15;
	setp.lt.u32 	%p3, %r68, 16;
	mov.b32 	%r106, 0;
	mov.f32 	%f96, 0f00000000;
	@%p3 bra 	$L__BB0_5;
	and.b32  	%r71, %r68, -16;
	neg.s32 	%r104, %r71;
	add.s32 	%r103, %r1, %r67;
	shl.b32 	%r72, %r67, 1;
	add.s32 	%r102, %r1, %r72;
	mad.lo.s32 	%r101, %r67, 3, %r1;
	shl.b32 	%r73, %r67, 2;
	add.s32 	%r100, %r1, %r73;
	mad.lo.s32 	%r99, %r67, 5, %r1;
	mad.lo.s32 	%r98, %r67, 6, %r1;
	mad.lo.s32 	%r97, %r67, 7, %r1;
	shl.b32 	%r74, %r67, 3;
	add.s32 	%r96, %r1, %r74;
	mad.lo.s32 	%r95, %r67, 9, %r1;
	mad.lo.s32 	%r94, %r67, 10, %r1;
	mad.lo.s32 	%r93, %r67, 11, %r1;
	mad.lo.s32 	%r92, %r67, 12, %r1;
	mad.lo.s32 	%r91, %r67, 13, %r1;
	mad.lo.s32 	%r90, %r67, 14, %r1;
	mad.lo.s32 	%r89, %r67, 15, %r1;
	mov.f32 	%f96, 0f00000000;
	mov.u32 	%r88, %r1;
$L__BB0_4:
	.pragma "nounroll";
	and.b32  	%r106, %r68, -16;
	mul.wide.u32 	%rd11, %r88, 4;
	add.s64 	%rd12, %rd1, %rd11;
	ld.global.f32 	%f12, [%rd12];
	ld.global.f32 	%f13, [%rd3];
	fma.rn.f32 	%f14, %f12, %f13, %f96;
	st.global.f32 	[%rd2], %f14;
	mul.wide.u32 	%rd13, %r103, 4;
	add.s64 	%rd14, %rd1, %rd13;
	ld.global.f32 	%f15, [%rd14];
	ld.global.f32 	%f16, [%rd3];
	fma.rn.f32 	%f17, %f15, %f16, %f14;
	st.global.f32 	[%rd2], %f17;
	mul.wide.u32 	%rd15, %r102, 4;
	add.s64 	%rd16, %rd1, %rd15;
	ld.global.f32 	%f18, [%rd16];
	ld.global.f32 	%f19, [%rd3];
	fma.rn.f32 	%f20, %f18, %f19, %f17;
	st.global.f32 	[%rd2], %f20;
	mul.wide.u32 	%rd17, %r101, 4;
	add.s64 	%rd18, %rd1, %rd17;
	ld.global.f32 	%f21, [%rd18];
	ld.global.f32 	%f22, [%rd3];
	fma.rn.f32 	%f23, %f21, %f22, %f20;
	st.global.f32 	[%rd2], %f23;
	mul.wide.u32 	%rd19, %r100, 4;
	add.s64 	%rd20, %rd1, %rd19;
	ld.global.f32 	%f24, [%rd20];
	ld.global.f32 	%f25, [%rd3];
	fma.rn.f32 	%f26, %f24, %f25, %f23;
	st.global.f32 	[%rd2], %f26;
	mul.wide.u32 	%rd21, %r99, 4;
	add.s64 	%rd22, %rd1, %rd21;
	ld.global.f32 	%f27, [%rd22];
	ld.global.f32 	%f28, [%rd3];
	fma.rn.f32 	%f29, %f27, %f28, %f26;
	st.global.f32 	[%rd2], %f29;
	mul.wide.u32 	%rd23, %r98, 4;
	add.s64 	%rd24, %rd1, %rd23;
	ld.global.f32 	%f30, [%rd24];
	ld.global.f32 	%f31, [%rd3];
	fma.rn.f32 	%f32, %f30, %f31, %f29;
	st.global.f32 	[%rd2], %f32;
	mul.wide.u32 	%rd25, %r97, 4;
	add.s64 	%rd26, %rd1, %rd25;
	ld.global.f32 	%f33, [%rd26];
	ld.global.f32 	%f34, [%rd3];
	fma.rn.f32 	%f35, %f33, %f34, %f32;
	st.global.f32 	[%rd2], %f35;
	mul.wide.u32 	%rd27, %r96, 4;
	add.s64 	%rd28, %rd1, %rd27;
	ld.global.f32 	%f36, [%rd28];
	ld.global.f32 	%f37, [%rd3];
	fma.rn.f32 	%f38, %f36, %f37, %f35;
	st.global.f32 	[%rd2], %f38;
	mul.wide.u32 	%rd29, %r95, 4;
	add.s64 	%rd30, %rd1, %rd29;
	ld.global.f32 	%f39, [%rd30];
	ld.global.f32 	%f40, [%rd3];
	fma.rn.f32 	%f41, %f39, %f40, %f38;
	st.global.f32 	[%rd2], %f41;
	mul.wide.u32 	%rd31, %r94, 4;
	add.s64 	%rd32, %rd1, %rd31;
	ld.global.f32 	%f42, [%rd32];
	ld.global.f32 	%f43, [%rd3];
	fma.rn.f32 	%f44, %f42, %f43, %f41;
	st.global.f32 	[%rd2], %f44;
	mul.wide.u32 	%rd33, %r93, 4;
	add.s64 	%rd34, %rd1, %rd33;
	ld.global.f32 	%f45, [%rd34];
	ld.global.f32 	%f46, [%rd3];
	fma.rn.f32 	%f47, %f45, %f46, %f44;
	st.global.f32 	[%rd2], %f47;
	mul.wide.u32 	%rd35, %r92, 4;
	add.s64 	%rd36, %rd1, %rd35;
	ld.global.f32 	%f48, [%rd36];
	ld.global.f32 	%f49, [%rd3];
	fma.rn.f32 	%f50, %f48, %f49, %f47;
	st.global.f32 	[%rd2], %f50;
	mul.wide.u32 	%rd37, %r91, 4;
	add.s64 	%rd38, %rd1, %rd37;
	ld.global.f32 	%f51, [%rd38];
	ld.global.f32 	%f52, [%rd3];
	fma.rn.f32 	%f53, %f51, %f52, %f50;
	st.global.f32 	[%rd2], %f53;
	mul.wide.u32 	%rd39, %r90, 4;
	add.s64 	%rd40, %rd1, %rd39;
	ld.global.f32 	%f54, [%rd40];
	ld.global.f32 	%f55, [%rd3];
	fma.rn.f32 	%f56, %f54, %f55, %f53;
	st.global.f32 	[%rd2], %f56;
	mul.wide.u32 	%rd41, %r89, 4;
	add.s64 	%rd42, %rd1, %rd41;
	ld.global.f32 	%f57, [%rd42];
	ld.global.f32 	%f58, [%rd3];
	fma.rn.f32 	%f96, %f57, %f58, %f56;
	st.global.f32 	[%rd2], %f96;
	add.s32 	%r104, %r104, 16;
	shl.b32 	%r75, %r67, 4;
	add.s32 	%r103, %r103, %r75;
	add.s32 	%r102, %r102, %r75;
	add.s32 	%r101, %r101, %r75;
	add.s32 	%r100, %r100, %r75;
	add.s32 	%r99, %r99, %r75;
	add.s32 	%r98, %r98, %r75;
	add.s32 	%r97, %r97, %r75;
	add.s32 	%r96, %r96, %r75;
	add.s32 	%r95, %r95, %r75;
	add.s32 	%r94, %r94, %r75;
	add.s32 	%r93, %r93, %r75;
	add.s32 	%r92, %r92, %r75;
	add.s32 	%r91, %r91, %r75;
	add.s32 	%r90, %r90, %r75;
	add.s32 	%r89, %r89, %r75;
	add.s32 	%r88, %r88, %r75;
	setp.ne.s32 	%p4, %r104, 0;
	@%p4 bra 	$L__BB0_4;
$L__BB0_5:
	setp.eq.s32 	%p5, %r2, 0;
	@%p5 bra 	$L__BB0_14;
	and.b32  	%r55, %r68, 7;
	setp.lt.u32 	%p6, %r2, 8;
	@%p6 bra 	$L__BB0_8;
	mad.lo.s32 	%r76, %r106, %r67, %r1;
	mul.wide.u32 	%rd43, %r76, 4;
	add.s64 	%rd44, %rd1, %rd43;
	ld.global.f32 	%f59, [%rd44];
	ld.global.f32 	%f60, [%rd3];
	fma.rn.f32 	%f61, %f59, %f60, %f96;
	st.global.f32 	[%rd2], %f61;
	add.s32 	%r77, %r76, %r67;
	mul.wide.u32 	%rd45, %r77, 4;
	add.s64 	%rd46, %rd1, %rd45;
	ld.global.f32 	%f62, [%rd46];
	ld.global.f32 	%f63, [%rd3];
	fma.rn.f32 	%f64, %f62, %f63, %f61;
	st.global.f32 	[%rd2], %f64;
	add.s32 	%r78, %r77, %r67;
	mul.wide.u32 	%rd47, %r78, 4;
	add.s64 	%rd48, %rd1, %rd47;
	ld.global.f32 	%f65, [%rd48];
	ld.global.f32 	%f66, [%rd3];
	fma.rn.f32 	%f67, %f65, %f66, %f64;
	st.global.f32 	[%rd2], %f67;
	add.s32 	%r79, %r78, %r67;
	mul.wide.u32 	%rd49, %r79, 4;
	add.s64 	%rd50, %rd1, %rd49;
	ld.global.f32 	%f68, [%rd50];
	ld.global.f32 	%f69, [%rd3];
	fma.rn.f32 	%f70, %f68, %f69, %f67;
	st.global.f32 	[%rd2], %f70;
	add.s32 	%r80, %r79, %r67;
	mul.wide.u32 	%rd51, %r80, 4;
	add.s64 	%rd52, %rd1, %rd51;
	ld.global.f32 	%f71, [%rd52];
	ld.global.f32 	%f72, [%rd3];
	fma.rn.f32 	%f73, %f71, %f72, %f70;
	st.global.f32 	[%rd2], %f73;
	add.s32 	%r81, %r80, %r67;
	mul.wide.u32 	%rd53, %r81, 4;
	add.s64 	%rd54, %rd1, %rd53;
	ld.global.f32 	%f74, [%rd54];
	ld.global.f32 	%f75, [%rd3];
	fma.rn.f32 	%f76, %f74, %f75, %f73;
	st.global.f32 	[%rd2], %f76;
	add.s32 	%r82, %r81, %r67;
	mul.wide.u32 	%rd55, %r82, 4;
	add.s64 	%rd56, %rd1, %rd55;
	ld.global.f32 	%f77, [%rd56];
	ld.global.f32 	%f78, [%rd3];
	fma.rn.f32 	%f79, %f77, %f78, %f76;
	st.global.f32 	[%rd2], %f79;
	add.s32 	%r83, %r82, %r67;
	mul.wide.u32 	%rd57, %r83, 4;
	add.s64 	%rd58, %rd1, %rd57;
	ld.global.f32 	%f80, [%rd58];
	ld.global.f32 	%f81, [%rd3];
	fma.rn.f32 	%f96, %f80, %f81, %f79;
	st.global.f32 	[%rd2], %f96;
	add.s32 	%r106, %r106, 8;
$L__BB0_8:
	setp.eq.s32 	%p7, %r55, 0;
	@%p7 bra 	$L__BB0_14;
	and.b32  	%r58, %r68, 3;
	setp.lt.u32 	%p8, %r55, 4;
	@%p8 bra 	$L__BB0_11;
	mad.lo.s32 	%r84, %r106, %r67, %r1;
	mul.wide.u32 	%rd59, %r84, 4;
	add.s64 	%rd60, %rd1, %rd59;
	ld.global.f32 	%f82, [%rd60];
	ld.global.f32 	%f83, [%rd3];
	fma.rn.f32 	%f84, %f82, %f83, %f96;
	st.global.f32 	[%rd2], %f84;
	add.s32 	%r85, %r84, %r67;
	mul.wide.u32 	%rd61, %r85, 4;
	add.s64 	%rd62, %rd1, %rd61;
	ld.global.f32 	%f85, [%rd62];
	ld.global.f32 	%f86, [%rd3];
	fma.rn.f32 	%f87, %f85, %f86, %f84;
	st.global.f32 	[%rd2], %f87;
	add.s32 	%r86, %r85, %r67;
	mul.wide.u32 	%rd63, %r86, 4;
	add.s64 	%rd64, %rd1, %rd63;
	ld.global.f32 	%f88, [%rd64];
	ld.global.f32 	%f89, [%rd3];
	fma.rn.f32 	%f90, %f88, %f89, %f87;
	st.global.f32 	[%rd2], %f90;
	add.s32 	%r87, %r86, %r67;
	mul.wide.u32 	%rd65, %r87, 4;
	add.s64 	%rd66, %rd1, %rd65;
	ld.global.f32 	%f91, [%rd66];
	ld.global.f32 	%f92, [%rd3];
	fma.rn.f32 	%f96, %f91, %f92, %f90;
	st.global.f32 	[%rd2], %f96;
	add.s32 	%r106, %r106, 4;
$L__BB0_11:
	setp.eq.s32 	%p9, %r58, 0;
	@%p9 bra 	$L__BB0_14;
	mad.lo.s32 	%r109, %r106, %r67, %r1;
	neg.s32 	%r108, %r58;
$L__BB0_13:
	.pragma "nounroll";
	mul.wide.u32 	%rd67, %r109, 4;
	add.s64 	%rd68, %rd1, %rd67;
	ld.global.f32 	%f93, [%rd68];
	ld.global.f32 	%f94, [%rd3];
	fma.rn.f32 	%f96, %f93, %f94, %f96;
	st.global.f32 	[%rd2], %f96;
	add.s32 	%r109, %r109, %r67;
	add.s32 	%r108, %r108, 1;
	setp.ne.s32 	%p10, %r108, 0;
	@%p10 bra 	$L__BB0_13;
$L__BB0_14:
	ret;

}


// ===== COMPILED SASS (sm_100) =====

	.target	sm_100

	.elftype	@"ET_EXEC"


//--------------------- .note.nv.tkinfo           --------------------------
	.section	.note.nv.tkinfo,"",@"SHT_NOTE"
	.sectionflags	@"SHF_NOTE_NV_TKINFO"
	.tkinfo
        /*0018*/ 	.word	0x00000002
        /*0030*/ 	.string	""
        /*0030*/ 	.string	"ptxas"
        /*0030*/ 	.string	"Cuda compilation tools, release 13.0, V13.0.88"
        /*0030*/ 	.string	"Build cuda_13.0.r13.0/compiler.36424714_0"
        /*0030*/ 	.string	"-arch sm_100 -m 64 "



//--------------------- .note.nv.cuinfo           --------------------------
	.section	.note.nv.cuinfo,"",@"SHT_NOTE"
	.sectionflags	@"SHF_NOTE_NV_CUINFO"
        /*0018*/ 	.short	0x0002
        /*001a*/ 	.short	0x0064
        /*001c*/ 	.short	0x0082
	.zero		2


//--------------------- .nv.info                  --------------------------
	.section	.nv.info,"",@"SHT_CUDA_INFO"
	.align	4


	//----- nvinfo : EIATTR_REGCOUNT
	.align		4
        /*0000*/ 	.byte	0x04, 0x2f
        /*0002*/ 	.short	(.L_1 - .L_0)
	.align		4
.L_0:
        /*0004*/ 	.word	index@(pbtCalcMeanCUDA)
        /*0008*/ 	.word	0x00000020


	//----- nvinfo : EIATTR_FRAME_SIZE
	.align		4
.L_1:
        /*000c*/ 	.byte	0x04, 0x11
        /*000e*/ 	.short	(.L_3 - .L_2)
	.align		4
.L_2:
        /*0010*/ 	.word	index@(pbtCalcMeanCUDA)
        /*0014*/ 	.word	0x00000000


	//----- nvinfo : EIATTR_MIN_STACK_SIZE
	.align		4
.L_3:
        /*0018*/ 	.byte	0x04, 0x12
        /*001a*/ 	.short	(.L_5 - .L_4)
	.align		4
.L_4:
        /*001c*/ 	.word	index@(pbtCalcMeanCUDA)
        /*0020*/ 	.word	0x00000000
.L_5:


//--------------------- .nv.compat                --------------------------
	.section	.nv.compat,"",@"SHT_CUDA_COMPAT_INFO"
	.align	4
        /*0000*/ 	.byte	0x02, 0x09, 0x00, 0x00, 0x02, 0x02, 0x01, 0x00, 0x02, 0x05, 0x05, 0x00, 0x03, 0x07, 0x01, 0x01
        /*0010*/ 	.byte	0x02, 0x03, 0x00, 0x00, 0x02, 0x06, 0x01, 0x00, 0x04, 0x0b, 0x08, 0x00, 0x09, 0x00, 0x00, 0x00
        /*0020*/ 	.byte	0x00, 0x00, 0x00, 0x00


//--------------------- .nv.info.pbtCalcMeanCUDA  --------------------------
	.section	.nv.info.pbtCalcMeanCUDA,"",@"SHT_CUDA_INFO"
	.sectionflags	@""
	.align	4


	//----- nvinfo : EIATTR_CUDA_API_VERSION
	.align		4
        /*0000*/ 	.byte	0x04, 0x37
        /*0002*/ 	.short	(.L_7 - .L_6)
.L_6:
        /*0004*/ 	.word	0x00000082


	//----- nvinfo : EIATTR_KPARAM_INFO
	.align		4
.L_7:
        /*0008*/ 	.byte	0x04, 0x17
        /*000a*/ 	.short	(.L_9 - .L_8)
.L_8:
        /*000c*/ 	.word	0x00000000
        /*0010*/ 	.short	0x0004
        /*0012*/ 	.short	0x0018
        /*0014*/ 	.byte	0x00, 0xf5, 0x21, 0x00


	//----- nvinfo : EIATTR_KPARAM_INFO
	.align		4
.L_9:
        /*0018*/ 	.byte	0x04, 0x17
        /*001a*/ 	.short	(.L_11 - .L_10)
.L_10:
        /*001c*/ 	.word	0x00000000
        /*0020*/ 	.short	0x0003
        /*0022*/ 	.short	0x0014
        /*0024*/ 	.byte	0x00, 0xf0, 0x11, 0x00


	//----- nvinfo : EIATTR_KPARAM_INFO
	.align		4
.L_11:
        /*0028*/ 	.byte	0x04, 0x17
        /*002a*/ 	.short	(.L_13 - .L_12)
.L_12:
        /*002c*/ 	.word	0x00000000
        /*0030*/ 	.short	0x0002
        /*0032*/ 	.short	0x0010
        /*0034*/ 	.byte	0x00, 0xf0, 0x11, 0x00


	//----- nvinfo : EIATTR_KPARAM_INFO
	.align		4
.L_13:
        /*0038*/ 	.byte	0x04, 0x17
        /*003a*/ 	.short	(.L_15 - .L_14)
.L_14:
        /*003c*/ 	.word	0x00000000
        /*0040*/ 	.short	0x0001
        /*0042*/ 	.short	0x0008
        /*0044*/ 	.byte	0x00, 0xf5, 0x21, 0x00


	//----- nvinfo : EIATTR_KPARAM_INFO
	.align		4
.L_15:
        /*0048*/ 	.byte	0x04, 0x17
        /*004a*/ 	.short	(.L_17 - .L_16)
.L_16:
        /*004c*/ 	.word	0x00000000
        /*0050*/ 	.short	0x0000
        /*0052*/ 	.short	0x0000
        /*0054*/ 	.byte	0x00, 0xf5, 0x21, 0x00


	//----- nvinfo : EIATTR_SPARSE_MMA_MASK
	.align		4
.L_17:
        /*0058*/ 	.byte	0x03, 0x50
        /*005a*/ 	.short	0x0000


	//----- nvinfo : EIATTR_MAXREG_COUNT
	.align		4
        /*005c*/ 	.byte	0x03, 0x1b
        /*005e*/ 	.short	0x00ff


	//----- nvinfo : EIATTR_MERCURY_ISA_VERSION
	.align		4
        /*0060*/ 	.byte	0x03, 0x5f
        /*0062*/ 	.short	0x0101


	//----- nvinfo : EIATTR_VRC_CTA_INIT_COUNT
	.align		4
        /*0064*/ 	.byte	0x02, 0x4a
	.zero		1
	.zero		1


	//----- nvinfo : EIATTR_EXIT_INSTR_OFFSETS
	.align		4
        /*0068*/ 	.byte	0x04, 0x1c
        /*006a*/ 	.short	(.L_19 - .L_18)


	//   ....[0]....
.L_18:
        /*006c*/ 	.word	0x00000040


	//   ....[1]....
        /*0070*/ 	.word	0x000000b0


	//   ....[2]....
        /*0074*/ 	.word	0x000008c0


	//   ....[3]....
        /*0078*/ 	.word	0x00000c30


	//   ....[4]....
        /*007c*/ 	.word	0x00000e20


	//   ....[5]....
        /*0080*/ 	.word	0x00000ef0


	//----- nvinfo : EIATTR_CBANK_PARAM_SIZE
	.align		4
.L_19:
        /*0084*/ 	.byte	0x03, 0x19
        /*0086*/ 	.short	0x0020


	//----- nvinfo : EIATTR_PARAM_CBANK
	.align		4
        /*0088*/ 	.byte	0x04, 0x0a
        /*008a*/ 	.short	(.L_21 - .L_20)
	.align		4
.L_20:
        /*008c*/ 	.word	index@(.nv.constant0.pbtCalcMeanCUDA)
        /*0090*/ 	.short	0x0380
        /*0092*/ 	.short	0x0020


	//----- nvinfo : EIATTR_SW_WAR
	.align		4
.L_21:
        /*0094*/ 	.byte	0x04, 0x36
        /*0096*/ 	.short	(.L_23 - .L_22)
.L_22:
        /*0098*/ 	.word	0x00000008
.L_23:


//--------------------- .nv.callgraph             --------------------------
	.section	.nv.callgraph,"",@"SHT_CUDA_CALLGRAPH"
	.align	4
	.sectionentsize	8
	.align		4
        /*0000*/ 	.word	0x00000000
	.align		4
        /*0004*/ 	.word	0xffffffff
	.align		4
        /*0008*/ 	.word	0x00000000
	.align		4
        /*000c*/ 	.word	0xfffffffe
	.align		4
        /*0010*/ 	.word	0x00000000
	.align		4
        /*0014*/ 	.word	0xfffffffd
	.align		4
        /*0018*/ 	.word	0x00000000
	.align		4
        /*001c*/ 	.word	0xfffffffc


//--------------------- .text.pbtCalcMeanCUDA     --------------------------
	.section	.text.pbtCalcMeanCUDA,"ax",@progbits
	.align	128
        .global         pbtCalcMeanCUDA
        .type           pbtCalcMeanCUDA,@function
        .size           pbtCalcMeanCUDA,(.L_x_6 - pbtCalcMeanCUDA)
        .other          pbtCalcMeanCUDA,@"STO_CUDA_ENTRY STV_DEFAULT"
pbtCalcMeanCUDA:
.text.pbtCalcMeanCUDA:
[----:B------:R-:W-:Y:S01]  /*0000*/  LDC R1, c[0x0][0x37c] ;  /* 0x0000df00ff017b82 */ /* 0x000fe20000000800 */
[----:B------:R-:W0:Y:S07]  /*0010*/  S2R R0, SR_CTAID.X ;  /* 0x0000000000007919 */ /* 0x000e2e0000002500 */
[----:B------:R-:W0:Y:S02]  /*0020*/  LDC R3, c[0x0][0x390] ;  /* 0x0000e400ff037b82 */ /* 0x000e240000000800 */
[----:B0-----:R-:W-:-:S13]  /*0030*/  ISETP.GE.AND P0, PT, R0, R3, PT ;  /* 0x000000030000720c */ /* 0x001fda0003f06270 */
[----:B------:R-:W-:Y:S05]  /*0040*/  @P0 EXIT ;  /* 0x000000000000094d */ /* 0x000fea0003800000 */
[----:B------:R-:W0:Y:S01]  /*0050*/  LDCU UR4, c[0x0][0x394] ;  /* 0x00007280ff0477ac */ /* 0x000e220008000800 */
[----:B------:R-:W1:Y:S01]  /*0060*/  LDC.64 R18, c[0x0][0x398] ;  /* 0x0000e600ff127b82 */ /* 0x000e620000000a00 */
[----:B------:R-:W2:Y:S01]  /*0070*/  LDCU.64 UR8, c[0x0][0x358] ;  /* 0x00006b00ff0877ac */ /* 0x000ea20008000a00 */
[----:B0-----:R-:W-:Y:S01]  /*0080*/  ISETP.NE.AND P0, PT, RZ, UR4, PT ;  /* 0x00000004ff007c0c */ /* 0x001fe2000bf05270 */
[----:B-1----:R-:W-:-:S05]  /*0090*/  IMAD.WIDE.U32 R18, R0, 0x4, R18 ;  /* 0x0000000400127825 */ /* 0x002fca00078e0012 */
[----:B--2---:R0:W-:Y:S07]  /*00a0*/  STG.E desc[UR8][R18.64], RZ ;  /* 0x000000ff12007986 */ /* 0x0041ee000c101908 */
[----:B------:R-:W-:Y:S05]  /*00b0*/  @!P0 EXIT ;  /* 0x000000000000894d */ /* 0x000fea0003800000 */
[----:B------:R-:W1:Y:S01]  /*00c0*/  LDC.64 R20, c[0x0][0x388] ;  /* 0x0000e200ff147b82 */ /* 0x000e620000000a00 */
[----:B------:R-:W-:Y:S01]  /*00d0*/  UISETP.GE.U32.AND UP0, UPT, UR4, 0x10, UPT ;  /* 0x000000100400788c */ /* 0x000fe2000bf06070 */
[----:B------:R-:W-:Y:S01]  /*00e0*/  HFMA2 R2, -RZ, RZ, 0, 0 ;  /* 0x00000000ff027431 */ /* 0x000fe200000001ff */
[----:B------:R-:W-:Y:S01]  /*00f0*/  MOV R29, RZ ;  /* 0x000000ff001d7202 */ /* 0x000fe20000000f00 */
[----:B-1----:R-:W-:-:S06]  /*0100*/  IMAD.WIDE.U32 R20, R0, 0x4, R20 ;  /* 0x0000000400147825 */ /* 0x002fcc00078e0014 */
[----:B------:R-:W-:Y:S05]  /*0110*/  BRA.U !UP0, `(.L_x_0) ;  /* 0x0000000508e07547 */ /* 0x000fea000b800000 */
[----:B------:R-:W-:Y:S01]  /*0120*/  ULOP3.LUT UR5, UR4, 0xfffffff0, URZ, 0xc0, !UPT ;  /* 0xfffffff004057892 */ /* 0x000fe2000f8ec0ff */
[----:B------:R-:W-:Y:S01]  /*0130*/  IADD3 R2, PT, PT, R0, R3, RZ ;  /* 0x0000000300027210 */ /* 0x000fe20007ffe0ff */
[C-C-:B------:R-:W-:Y:S01]  /*0140*/  IMAD R6, R3.reuse, 0x3, R0.reuse ;  /* 0x0000000303067824 */ /* 0x140fe200078e0200 */
[CC--:B------:R-:W-:Y:S01]  /*0150*/  LEA R4, R3.reuse, R0.reuse, 0x1 ;  /* 0x0000000003047211 */ /* 0x0c0fe200078e08ff */
[C-C-:B------:R-:W-:Y:S01]  /*0160*/  IMAD R10, R3.reuse, 0x5, R0.reuse ;  /* 0x00000005030a7824 */ /* 0x140fe200078e0200 */
[CC--:B------:R-:W-:Y:S01]  /*0170*/  LEA R8, R3.reuse, R0.reuse, 0x2 ;  /* 0x0000000003087211 */ /* 0x0c0fe200078e10ff */
[C-C-:B------:R-:W-:Y:S01]  /*0180*/  IMAD R12, R3.reuse, 0x6, R0.reuse ;  /* 0x00000006030c7824 */ /* 0x140fe200078e0200 */
[CC--:B------:R-:W-:Y:S01]  /*0190*/  LEA R16, R3.reuse, R0.reuse, 0x3 ;  /* 0x0000000003107211 */ /* 0x0c0fe200078e18ff */
[C-C-:B------:R-:W-:Y:S01]  /*01a0*/  IMAD R14, R3.reuse, 0x7, R0.reuse ;  /* 0x00000007030e7824 */ /* 0x140fe200078e0200 */
[----:B------:R-:W-:Y:S01]  /*01b0*/  MOV R29, RZ ;  /* 0x000000ff001d7202 */ /* 0x000fe20000000f00 */
[C-C-:B------:R-:W-:Y:S01]  /*01c0*/  IMAD R5, R3.reuse, 0x9, R0.reuse ;  /* 0x0000000903057824 */ /* 0x140fe200078e0200 */
[----:B------:R-:W-:Y:S01]  /*01d0*/  MOV R28, R0 ;  /* 0x00000000001c7202 */ /* 0x000fe20000000f00 */
[C-C-:B------:R-:W-:Y:S01]  /*01e0*/  IMAD R7, R3.reuse, 0xa, R0.reuse ;  /* 0x0000000a03077824 */ /* 0x140fe200078e0200 */
[----:B------:R-:W-:Y:S01]  /*01f0*/  UIADD3 UR6, UPT, UPT, -UR5, URZ, URZ ;  /* 0x000000ff05067290 */ /* 0x000fe2000fffe1ff */
[----:B------:R-:W-:-:S02]  /*0200*/  IMAD R9, R3, 0xb, R0 ;  /* 0x0000000b03097824 */ /* 0x000fc400078e0200 */
[C-C-:B------:R-:W-:Y:S02]  /*0210*/  IMAD R11, R3.reuse, 0xc, R0.reuse ;  /* 0x0000000c030b7824 */ /* 0x140fe400078e0200 */
[C-C-:B------:R-:W-:Y:S02]  /*0220*/  IMAD R13, R3.reuse, 0xd, R0.reuse ;  /* 0x0000000d030d7824 */ /* 0x140fe400078e0200 */
[C-C-:B------:R-:W-:Y:S02]  /*0230*/  IMAD R15, R3.reuse, 0xe, R0.reuse ;  /* 0x0000000e030f7824 */ /* 0x140fe400078e0200 */
[----:B------:R-:W-:-:S07]  /*0240*/  IMAD R17, R3, 0xf, R0 ;  /* 0x0000000f03117824 */ /* 0x000fce00078e0200 */
.L_x_1:
[----:B------:R-:W1:Y:S01]  /*0250*/  LDC.64 R22, c[0x0][0x380] ;  /* 0x0000e000ff167b82 */ /* 0x000e620000000a00 */
[----:B--2---:R-:W2:Y:S01]  /*0260*/  LDG.E R26, desc[UR8][R20.64] ;  /* 0x00000008141a7981 */ /* 0x004ea2000c1e1900 */
[----:B-1----:R-:W-:-:S06]  /*0270*/  IMAD.WIDE.U32 R24, R28, 0x4, R22 ;  /* 0x000000041c187825 */ /* 0x002fcc00078e0016 */
[----:B------:R-:W2:Y:S02]  /*0280*/  LDG.E R24, desc[UR8][R24.64] ;  /* 0x0000000818187981 */ /* 0x000ea4000c1e1900 */
[----:B--2---:R-:W-:Y:S01]  /*0290*/  FFMA R29, R24, R26, R29 ;  /* 0x0000001a181d7223 */ /* 0x004fe2000000001d */
[----:B------:R-:W-:-:S04]  /*02a0*/  IMAD.WIDE.U32 R24, R2, 0x4, R22 ;  /* 0x0000000402187825 */ /* 0x000fc800078e0016 */
[----:B------:R1:W-:Y:S04]  /*02b0*/  STG.E desc[UR8][R18.64], R29 ;  /* 0x0000001d12007986 */ /* 0x0003e8000c101908 */
[----:B------:R-:W1:Y:S04]  /*02c0*/  LDG.E R26, desc[UR8][R24.64] ;  /* 0x00000008181a7981 */ /* 0x000e68000c1e1900 */
[----:B------:R-:W1:Y:S02]  /*02d0*/  LDG.E R27, desc[UR8][R20.64] ;  /* 0x00000008141b7981 */ /* 0x000e64000c1e1900 */
[----:B-1----:R-:W-:Y:S01]  /*02e0*/  FFMA R29, R26, R27, R29 ;  /* 0x0000001b1a1d7223 */ /* 0x002fe2000000001d */
[----:B------:R-:W-:-:S04]  /*02f0*/  IMAD.WIDE.U32 R26, R4, 0x4, R22 ;  /* 0x00000004041a7825 */ /* 0x000fc800078e0016 */
[----:B------:R1:W-:Y:S04]  /*0300*/  STG.E desc[UR8][R18.64], R29 ;  /* 0x0000001d12007986 */ /* 0x0003e8000c101908 */
[----:B------:R-:W2:Y:S04]  /*0310*/  LDG.E R26, desc[UR8][R26.64] ;  /* 0x000000081a1a7981 */ /* 0x000ea8000c1e1900 */
[----:B------:R-:W2:Y:S02]  /*0320*/  LDG.E R24, desc[UR8][R20.64] ;  /* 0x0000000814187981 */ /* 0x000ea4000c1e1900 */
[----:B--2---:R-:W-:Y:S01]  /*0330*/  FFMA R27, R26, R24, R29 ;  /* 0x000000181a1b7223 */ /* 0x004fe2000000001d */
[----:B------:R-:W-:-:S04]  /*0340*/  IMAD.WIDE.U32 R24, R6, 0x4, R22 ;  /* 0x0000000406187825 */ /* 0x000fc800078e0016 */
[----:B------:R-:W-:Y:S04]  /*0350*/  STG.E desc[UR8][R18.64], R27 ;  /* 0x0000001b12007986 */ /* 0x000fe8000c101908 */
[----:B------:R-:W1:Y:S04]  /*0360*/  LDG.E R24, desc[UR8][R24.64] ;  /* 0x0000000818187981 */ /* 0x000e68000c1e1900 */
[----:B------:R-:W1:Y:S02]  /*0370*/  LDG.E R25, desc[UR8][R20.64] ;  /* 0x0000000814197981 */ /* 0x000e64000c1e1900 */
[----:B-1----:R-:W-:Y:S01]  /*0380*/  FFMA R29, R24, R25, R27 ;  /* 0x00000019181d7223 */ /* 0x002fe2000000001b */
        /* <DEDUP_REMOVED lines=47> */
[----:B------:R-:W3:Y:S04]  /*0680*/  LDG.E R24, desc[UR8][R24.64] ;  /* 0x0000000818187981 */ /* 0x000ee8000c1e1900 */
[----:B------:R-:W3:Y:S02]  /*0690*/  LDG.E R26, desc[UR8][R20.64] ;  /* 0x00000008141a7981 */ /* 0x000ee4000c1e1900 */
[----:B---3--:R-:W-:Y:S01]  /*06a0*/  FFMA R25, R24, R26, R29 ;  /* 0x0000001a18197223 */ /* 0x008fe2000000001d */
[----:B--2---:R-:W-:-:S04]  /*06b0*/  IMAD.WIDE.U32 R26, R15, 0x4, R22 ;  /* 0x000000040f1a7825 */ /* 0x004fc800078e0016 */
[----:B------:R2:W-:Y:S04]  /*06c0*/  STG.E desc[UR8][R18.64], R25 ;  /* 0x0000001912007986 */ /* 0x0005e8000c101908 */
[----:B------:R-:W3:Y:S04]  /*06d0*/  LDG.E R26, desc[UR8][R26.64] ;  /* 0x000000081a1a7981 */ /* 0x000ee8000c1e1900 */
[----:B------:R-:W3:Y:S01]  /*06e0*/  LDG.E R24, desc[UR8][R20.64] ;  /* 0x0000000814187981 */ /* 0x000ee2000c1e1900 */
[----:B------:R-:W-:-:S04]  /*06f0*/  IMAD.WIDE.U32 R22, R17, 0x4, R22 ;  /* 0x0000000411167825 */ /* 0x000fc800078e0016 */
[----:B---3--:R-:W-:-:S05]  /*0700*/  FFMA R27, R26, R24, R25 ;  /* 0x000000181a1b7223 */ /* 0x008fca0000000019 */
[----:B------:R2:W-:Y:S04]  /*0710*/  STG.E desc[UR8][R18.64], R27 ;  /* 0x0000001b12007986 */ /* 0x0005e8000c101908 */
[----:B------:R-:W3:Y:S04]  /*0720*/  LDG.E R22, desc[UR8][R22.64] ;  /* 0x0000000816167981 */ /* 0x000ee8000c1e1900 */
[----:B-1----:R-:W3:Y:S01]  /*0730*/  LDG.E R29, desc[UR8][R20.64] ;  /* 0x00000008141d7981 */ /* 0x002ee2000c1e1900 */
[----:B------:R-:W-:-:S04]  /*0740*/  UIADD3 UR6, UPT, UPT, UR6, 0x10, URZ ;  /* 0x0000001006067890 */ /* 0x000fc8000fffe0ff */
[----:B------:R-:W-:Y:S01]  /*0750*/  UISETP.NE.AND UP0, UPT, UR6, URZ, UPT ;  /* 0x000000ff0600728c */ /* 0x000fe2000bf05270 */
[C---:B------:R-:W-:Y:S02]  /*0760*/  LEA R2, R3.reuse, R2, 0x4 ;  /* 0x0000000203027211 */ /* 0x040fe400078e20ff */
[C---:B------:R-:W-:Y:S02]  /*0770*/  LEA R4, R3.reuse, R4, 0x4 ;  /* 0x0000000403047211 */ /* 0x040fe400078e20ff */
[C---:B------:R-:W-:Y:S02]  /*0780*/  LEA R6, R3.reuse, R6, 0x4 ;  /* 0x0000000603067211 */ /* 0x040fe400078e20ff */
[C---:B------:R-:W-:Y:S02]  /*0790*/  LEA R8, R3.reuse, R8, 0x4 ;  /* 0x0000000803087211 */ /* 0x040fe400078e20ff */
[C---:B------:R-:W-:Y:S02]  /*07a0*/  LEA R10, R3.reuse, R10, 0x4 ;  /* 0x0000000a030a7211 */ /* 0x040fe400078e20ff */
[----:B------:R-:W-:-:S02]  /*07b0*/  LEA R12, R3, R12, 0x4 ;  /* 0x0000000c030c7211 */ /* 0x000fc400078e20ff */
        /* <DEDUP_REMOVED lines=9> */
[----:B------:R-:W-:Y:S01]  /*0850*/  LEA R28, R3, R28, 0x4 ;  /* 0x0000001c031c7211 */ /* 0x000fe200078e20ff */
[----:B---3--:R-:W-:-:S05]  /*0860*/  FFMA R29, R22, R29, R27 ;  /* 0x0000001d161d7223 */ /* 0x008fca000000001b */
[----:B------:R2:W-:Y:S01]  /*0870*/  STG.E desc[UR8][R18.64], R29 ;  /* 0x0000001d12007986 */ /* 0x0005e2000c101908 */
[----:B------:R-:W-:Y:S05]  /*0880*/  BRA.U UP0, `(.L_x_1) ;  /* 0xfffffff900707547 */ /* 0x000fea000b83ffff */
[----:B------:R-:W-:-:S07]  /*0890*/  MOV R2, UR5 ;  /* 0x0000000500027c02 */ /* 0x000fce0008000f00 */
.L_x_0:
[----:B------:R-:W-:-:S06]  /*08a0*/  ULOP3.LUT UR6, UR4, 0xf, URZ, 0xc0, !UPT ;  /* 0x0000000f04067892 */ /* 0x000fcc000f8ec0ff */
[----:B------:R-:W-:-:S13]  /*08b0*/  ISETP.NE.AND P0, PT, RZ, UR6, PT ;  /* 0x00000006ff007c0c */ /* 0x000fda000bf05270 */
[----:B------:R-:W-:Y:S05]  /*08c0*/  @!P0 EXIT ;  /* 0x000000000000894d */ /* 0x000fea0003800000 */
[----:B------:R-:W-:Y:S02]  /*08d0*/  UISETP.GE.U32.AND UP0, UPT, UR6, 0x8, UPT ;  /* 0x000000080600788c */ /* 0x000fe4000bf06070 */
[----:B------:R-:W-:-:S06]  /*08e0*/  ULOP3.LUT UR5, UR4, 0x7, URZ, 0xc0, !UPT ;  /* 0x0000000704057892 */ /* 0x000fcc000f8ec0ff */
[----:B------:R-:W-:Y:S01]  /*08f0*/  ISETP.NE.AND P0, PT, RZ, UR5, PT ;  /* 0x00000005ff007c0c */ /* 0x000fe2000bf05270 */
[----:B------:R-:W-:-:S12]  /*0900*/  BRA.U !UP0, `(.L_x_2) ;  /* 0x0000000108c87547 */ /* 0x000fd8000b800000 */
[----:B------:R-:W1:Y:S01]  /*0910*/  LDC.64 R4, c[0x0][0x380] ;  /* 0x0000e000ff047b82 */ /* 0x000e620000000a00 */
[----:B------:R-:W-:Y:S01]  /*0920*/  IMAD R8, R2, R3, R0 ;  /* 0x0000000302087224 */ /* 0x000fe200078e0200 */
[----:B------:R-:W2:Y:S03]  /*0930*/  LDG.E R9, desc[UR8][R20.64] ;  /* 0x0000000814097981 */ /* 0x000ea6000c1e1900 */
[----:B-1----:R-:W-:-:S06]  /*0940*/  IMAD.WIDE.U32 R6, R8, 0x4, R4 ;  /* 0x0000000408067825 */ /* 0x002fcc00078e0004 */
[----:B------:R-:W2:Y:S01]  /*0950*/  LDG.E R6, desc[UR8][R6.64] ;  /* 0x0000000806067981 */ /* 0x000ea2000c1e1900 */
[----:B------:R-:W-:Y:S01]  /*0960*/  IADD3 R10, PT, PT, R8, R3, RZ ;  /* 0x00000003080a7210 */ /* 0x000fe20007ffe0ff */
[----:B--2---:R-:W-:-:S04]  /*0970*/  FFMA R29, R6, R9, R29 ;  /* 0x00000009061d7223 */ /* 0x004fc8000000001d */
[C---:B------:R-:W-:Y:S01]  /*0980*/  IMAD.WIDE.U32 R8, R10.reuse, 0x4, R4 ;  /* 0x000000040a087825 */ /* 0x040fe200078e0004 */
[----:B------:R-:W-:Y:S05]  /*0990*/  STG.E desc[UR8][R18.64], R29 ;  /* 0x0000001d12007986 */ /* 0x000fea000c101908 */
[----:B------:R-:W2:Y:S04]  /*09a0*/  LDG.E R8, desc[UR8][R8.64] ;  /* 0x0000000808087981 */ /* 0x000ea8000c1e1900 */
[----:B------:R-:W2:Y:S01]  /*09b0*/  LDG.E R11, desc[UR8][R20.64] ;  /* 0x00000008140b7981 */ /* 0x000ea2000c1e1900 */
[----:B------:R-:W-:Y:S01]  /*09c0*/  IADD3 R12, PT, PT, R10, R3, RZ ;  /* 0x000000030a0c7210 */ /* 0x000fe20007ffe0ff */
[----:B--2---:R-:W-:-:S04]  /*09d0*/  FFMA R13, R8, R11, R29 ;  /* 0x0000000b080d7223 */ /* 0x004fc8000000001d */
[C---:B------:R-:W-:Y:S01]  /*09e0*/  IMAD.WIDE.U32 R10, R12.reuse, 0x4, R4 ;  /* 0x000000040c0a7825 */ /* 0x040fe200078e0004 */
[----:B------:R1:W-:Y:S05]  /*09f0*/  STG.E desc[UR8][R18.64], R13 ;  /* 0x0000000d12007986 */ /* 0x0003ea000c101908 */
[----:B------:R-:W2:Y:S04]  /*0a00*/  LDG.E R10, desc[UR8][R10.64] ;  /* 0x000000080a0a7981 */ /* 0x000ea8000c1e1900 */
[----:B------:R-:W2:Y:S01]  /*0a10*/  LDG.E R6, desc[UR8][R20.64] ;  /* 0x0000000814067981 */ /* 0x000ea2000c1e1900 */
[----:B------:R-:W-:Y:S01]  /*0a20*/  IADD3 R12, PT, PT, R12, R3, RZ ;  /* 0x000000030c0c7210 */ /* 0x000fe20007ffe0ff */
[----:B--2---:R-:W-:-:S04]  /*0a30*/  FFMA R15, R10, R6, R13 ;  /* 0x000000060a0f7223 */ /* 0x004fc8000000000d */
[C---:B------:R-:W-:Y:S01]  /*0a40*/  IMAD.WIDE.U32 R6, R12.reuse, 0x4, R4 ;  /* 0x000000040c067825 */ /* 0x040fe200078e0004 */
[----:B------:R2:W-:Y:S05]  /*0a50*/  STG.E desc[UR8][R18.64], R15 ;  /* 0x0000000f12007986 */ /* 0x0005ea000c101908 */
[----:B------:R-:W3:Y:S04]  /*0a60*/  LDG.E R6, desc[UR8][R6.64] ;  /* 0x0000000806067981 */ /* 0x000ee8000c1e1900 */
[----:B------:R-:W3:Y:S01]  /*0a70*/  LDG.E R8, desc[UR8][R20.64] ;  /* 0x0000000814087981 */ /* 0x000ee2000c1e1900 */
[----:B------:R-:W-:Y:S01]  /*0a80*/  IADD3 R12, PT, PT, R12, R3, RZ ;  /* 0x000000030c0c7210 */ /* 0x000fe20007ffe0ff */
[----:B---3--:R-:W-:-:S04]  /*0a90*/  FFMA R17, R6, R8, R15 ;  /* 0x0000000806117223 */ /* 0x008fc8000000000f */
[C---:B------:R-:W-:Y:S01]  /*0aa0*/  IMAD.WIDE.U32 R8, R12.reuse, 0x4, R4 ;  /* 0x000000040c087825 */ /* 0x040fe200078e0004 */
[----:B------:R3:W-:Y:S05]  /*0ab0*/  STG.E desc[UR8][R18.64], R17 ;  /* 0x0000001112007986 */ /* 0x0007ea000c101908 */
[----:B------:R-:W1:Y:S04]  /*0ac0*/  LDG.E R8, desc[UR8][R8.64] ;  /* 0x0000000808087981 */ /* 0x000e68000c1e1900 */
[----:B------:R-:W1:Y:S01]  /*0ad0*/  LDG.E R10, desc[UR8][R20.64] ;  /* 0x00000008140a7981 */ /* 0x000e62000c1e1900 */
[----:B------:R-:W-:Y:S01]  /*0ae0*/  IADD3 R12, PT, PT, R12, R3, RZ ;  /* 0x000000030c0c7210 */ /* 0x000fe20007ffe0ff */
[----:B-1----:R-:W-:-:S04]  /*0af0*/  FFMA R13, R8, R10, R17 ;  /* 0x0000000a080d7223 */ /* 0x002fc80000000011 */
        /* <DEDUP_REMOVED lines=10> */
[----:B---3--:R-:W-:-:S05]  /*0ba0*/  IADD3 R17, PT, PT, R12, R3, RZ ;  /* 0x000000030c117210 */ /* 0x008fca0007ffe0ff */
[----:B------:R-:W-:-:S04]  /*0bb0*/  IMAD.WIDE.U32 R4, R17, 0x4, R4 ;  /* 0x0000000411047825 */ /* 0x000fc800078e0004 */
[----:B--2---:R-:W-:-:S05]  /*0bc0*/  FFMA R9, R6, R8, R15 ;  /* 0x0000000806097223 */ /* 0x004fca000000000f */
[----:B------:R1:W-:Y:S04]  /*0bd0*/  STG.E desc[UR8][R18.64], R9 ;  /* 0x0000000912007986 */ /* 0x0003e8000c101908 */
[----:B------:R-:W2:Y:S04]  /*0be0*/  LDG.E R4, desc[UR8][R4.64] ;  /* 0x0000000804047981 */ /* 0x000ea8000c1e1900 */
[----:B------:R-:W2:Y:S01]  /*0bf0*/  LDG.E R29, desc[UR8][R20.64] ;  /* 0x00000008141d7981 */ /* 0x000ea2000c1e1900 */
[----:B------:R-:W-:Y:S01]  /*0c00*/  IADD3 R2, PT, PT, R2, 0x8, RZ ;  /* 0x0000000802027810 */ /* 0x000fe20007ffe0ff */
[----:B--2---:R-:W-:-:S05]  /*0c10*/  FFMA R29, R4, R29, R9 ;  /* 0x0000001d041d7223 */ /* 0x004fca0000000009 */
[----:B------:R1:W-:Y:S02]  /*0c20*/  STG.E desc[UR8][R18.64], R29 ;  /* 0x0000001d12007986 */ /* 0x0003e4000c101908 */
.L_x_2:
[----:B------:R-:W-:Y:S05]  /*0c30*/  @!P0 EXIT ;  /* 0x000000000000894d */ /* 0x000fea0003800000 */
[----:B------:R-:W-:Y:S02]  /*0c40*/  UISETP.GE.U32.AND UP0, UPT, UR5, 0x4, UPT ;  /* 0x000000040500788c */ /* 0x000fe4000bf06070 */
[----:B------:R-:W-:-:S06]  /*0c50*/  ULOP3.LUT UR4, UR4, 0x3, URZ, 0xc0, !UPT ;  /* 0x0000000304047892 */ /* 0x000fcc000f8ec0ff */
[----:B------:R-:W-:Y:S01]  /*0c60*/  ISETP.NE.AND P0, PT, RZ, UR4, PT ;  /* 0x00000004ff007c0c */ /* 0x000fe2000bf05270 */
[----:B------:R-:W-:-:S12]  /*0c70*/  BRA.U !UP0, `(.L_x_3) ;  /* 0x0000000108687547 */ /* 0x000fd8000b800000 */
[----:B------:R-:W3:Y:S01]  /*0c80*/  LDC.64 R4, c[0x0][0x380] ;  /* 0x0000e000ff047b82 */ /* 0x000ee20000000a00 */
[----:B-1----:R-:W-:Y:S01]  /*0c90*/  IMAD R9, R2, R3, R0 ;  /* 0x0000000302097224 */ /* 0x002fe200078e0200 */
[----:B------:R-:W2:Y:S03]  /*0ca0*/  LDG.E R8, desc[UR8][R20.64] ;  /* 0x0000000814087981 */ /* 0x000ea6000c1e1900 */
[----:B---3--:R-:W-:-:S06]  /*0cb0*/  IMAD.WIDE.U32 R6, R9, 0x4, R4 ;  /* 0x0000000409067825 */ /* 0x008fcc00078e0004 */
        /* <DEDUP_REMOVED lines=13> */
[----:B------:R-:W-:-:S05]  /*0d90*/  IADD3 R15, PT, PT, R12, R3, RZ ;  /* 0x000000030c0f7210 */ /* 0x000fca0007ffe0ff */
[----:B------:R-:W-:-:S04]  /*0da0*/  IMAD.WIDE.U32 R4, R15, 0x4, R4 ;  /* 0x000000040f047825 */ /* 0x000fc800078e0004 */
[----:B--2---:R-:W-:-:S05]  /*0db0*/  FFMA R7, R10, R6, R13 ;  /* 0x000000060a077223 */ /* 0x004fca000000000d */
[----:B------:R3:W-:Y:S04]  /*0dc0*/  STG.E desc[UR8][R18.64], R7 ;  /* 0x0000000712007986 */ /* 0x0007e8000c101908 */
[----:B------:R-:W2:Y:S04]  /*0dd0*/  LDG.E R4, desc[UR8][R4.64] ;  /* 0x0000000804047981 */ /* 0x000ea8000c1e1900 */
[----:B-1----:R-:W2:Y:S01]  /*0de0*/  LDG.E R29, desc[UR8][R20.64] ;  /* 0x00000008141d7981 */ /* 0x002ea2000c1e1900 */
[----:B------:R-:W-:Y:S01]  /*0df0*/  IADD3 R2, PT, PT, R2, 0x4, RZ ;  /* 0x0000000402027810 */ /* 0x000fe20007ffe0ff */
[----:B--2---:R-:W-:-:S05]  /*0e00*/  FFMA R29, R4, R29, R7 ;  /* 0x0000001d041d7223 */ /* 0x004fca0000000007 */
[----:B------:R3:W-:Y:S02]  /*0e10*/  STG.E desc[UR8][R18.64], R29 ;  /* 0x0000001d12007986 */ /* 0x0007e4000c101908 */
.L_x_3:
[----:B------:R-:W-:Y:S05]  /*0e20*/  @!P0 EXIT ;  /* 0x000000000000894d */ /* 0x000fea0003800000 */
[----:B---3--:R-:W3:Y:S01]  /*0e30*/  LDC.64 R6, c[0x0][0x380] ;  /* 0x0000e000ff067b82 */ /* 0x008ee20000000a00 */
[----:B------:R-:W-:Y:S01]  /*0e40*/  IMAD R0, R2, R3, R0 ;  /* 0x0000000302007224 */ /* 0x000fe200078e0200 */
[----:B------:R-:W-:-:S12]  /*0e50*/  UIADD3 UR4, UPT, UPT, -UR4, URZ, URZ ;  /* 0x000000ff04047290 */ /* 0x000fd8000fffe1ff */
.L_x_4:
[C---:B---3--:R-:W-:Y:S01]  /*0e60*/  IMAD.WIDE.U32 R4, R0.reuse, 0x4, R6 ;  /* 0x0000000400047825 */ /* 0x048fe200078e0006 */
[----:B------:R-:W1:Y:S05]  /*0e70*/  LDG.E R2, desc[UR8][R20.64] ;  /* 0x0000000814027981 */ /* 0x000e6a000c1e1900 */
[----:B------:R-:W1:Y:S01]  /*0e80*/  LDG.E R4, desc[UR8][R4.64] ;  /* 0x0000000804047981 */ /* 0x000e62000c1e1900 */
[----:B------:R-:W-:Y:S01]  /*0e90*/  UIADD3 UR4, UPT, UPT, UR4, 0x1, URZ ;  /* 0x0000000104047890 */ /* 0x000fe2000fffe0ff */
[----:B------:R-:W-:-:S03]  /*0ea0*/  IADD3 R0, PT, PT, R0, R3, RZ ;  /* 0x0000000300007210 */ /* 0x000fc60007ffe0ff */
[----:B------:R-:W-:Y:S01]  /*0eb0*/  UISETP.NE.AND UP0, UPT, UR4, URZ, UPT ;  /* 0x000000ff0400728c */ /* 0x000fe2000bf05270 */
[----:B-12-4-:R-:W-:-:S05]  /*0ec0*/  FFMA R29, R4, R2, R29 ;  /* 0x00000002041d7223 */ /* 0x016fca000000001d */
[----:B------:R4:W-:Y:S03]  /*0ed0*/  STG.E desc[UR8][R18.64], R29 ;  /* 0x0000001d12007986 */ /* 0x0009e6000c101908 */
[----:B------:R-:W-:Y:S05]  /*0ee0*/  BRA.U UP0, `(.L_x_4) ;  /* 0xfffffffd00dc7547 */ /* 0x000fea000b83ffff */
[----:B------:R-:W-:Y:S05]  /*0ef0*/  EXIT ;  /* 0x000000000000794d */ /* 0x000fea0003800000 */
.L_x_5:
[----:B------:R-:W-:-:S00]  /*0f00*/  BRA `(.L_x_5) ;  /* 0xfffffffc00fc7947 */ /* 0x000fc0000383ffff */
[----:B------:R-:W-:-:S00]  /*0f10*/  NOP ;  /* 0x0000000000007918 */ /* 0x000fc00000000000 */
        /* <DEDUP_REMOVED lines=14> */
.L_x_6:


//--------------------- .nv.shared.reserved.0     --------------------------
	.section	.nv.shared.reserved.0,"aw",@nobits
	.weak		__nv_reservedSMEM_offset_0_alias
	.size		__nv_reservedSMEM_offset_0_alias, 0, 64
	.other		__nv_reservedSMEM_offset_0_alias,@"STO_CUDA_RESERVED_SHARED STV_DEFAULT"
__nv_reservedSMEM_offset_0_alias:
	.zero		0
	.zero		64


//--------------------- .nv.constant0.pbtCalcMeanCUDA --------------------------
	.section	.nv.constant0.pbtCalcMeanCUDA,"a",@progbits
	.sectionflags	@""
	.align	4
.nv.constant0.pbtCalcMeanCUDA:
	.zero		928


//--------------------- SYMBOLS --------------------------

	.type		.nv.reservedSmem.offset0,@object
	.size		.nv.reservedSmem.offset0,0x4
